//
// Generated by NVIDIA NVVM Compiler
//
// Compiler Build ID: CL-36424714
// Cuda compilation tools, release 13.0, V13.0.88
// Based on NVVM 20.0.0
//

.version 9.0
.target sm_100
.address_size 64

	// .globl	_Z14reduce_kernel0PfS_
.extern .shared .align 16 .b8 s_data[];

.visible .entry _Z14reduce_kernel0PfS_(
	.param .u64 .ptr .align 1 _Z14reduce_kernel0PfS__param_0,
	.param .u64 .ptr .align 1 _Z14reduce_kernel0PfS__param_1
)
{
	.reg .pred 	%p<5>;
	.reg .b32 	%r<16>;
	.reg .b32 	%f<6>;
	.reg .b64 	%rd<9>;

	ld.param.u64 	%rd1, [_Z14reduce_kernel0PfS__param_0];
	ld.param.u64 	%rd2, [_Z14reduce_kernel0PfS__param_1];
	cvta.to.global.u64 	%rd3, %rd2;
	mov.u32 	%r1, %tid.x;
	mov.u32 	%r2, %ctaid.x;
	mov.u32 	%r3, %ntid.x;
	mad.lo.s32 	%r7, %r2, %r3, %r1;
	mul.wide.u32 	%rd4, %r7, 4;
	add.s64 	%rd5, %rd3, %rd4;
	ld.global.f32 	%f1, [%rd5];
	shl.b32 	%r8, %r1, 2;
	mov.u32 	%r9, s_data;
	add.s32 	%r4, %r9, %r8;
	st.shared.f32 	[%r4], %f1;
	bar.sync 	0;
	setp.lt.u32 	%p1, %r3, 2;
	@%p1 bra 	$L__BB0_5;
	mov.b32 	%r15, 1;
$L__BB0_2:
	shl.b32 	%r6, %r15, 1;
	add.s32 	%r11, %r6, -1;
	and.b32  	%r12, %r11, %r1;
	setp.ne.s32 	%p2, %r12, 0;
	@%p2 bra 	$L__BB0_4;
	shl.b32 	%r13, %r15, 2;
	add.s32 	%r14, %r4, %r13;
	ld.shared.f32 	%f2, [%r14];
	ld.shared.f32 	%f3, [%r4];
	add.f32 	%f4, %f2, %f3;
	st.shared.f32 	[%r4], %f4;
$L__BB0_4:
	bar.sync 	0;
	setp.lt.u32 	%p3, %r6, %r3;
	mov.u32 	%r15, %r6;
	@%p3 bra 	$L__BB0_2;
$L__BB0_5:
	setp.ne.s32 	%p4, %r1, 0;
	@%p4 bra 	$L__BB0_7;
	ld.shared.f32 	%f5, [s_data];
	cvta.to.global.u64 	%rd6, %rd1;
	mul.wide.u32 	%rd7, %r2, 4;
	add.s64 	%rd8, %rd6, %rd7;
	st.global.f32 	[%rd8], %f5;
$L__BB0_7:
	ret;

}


// ===== COMPILED SASS (sm_100) =====

	.target	sm_100

	.elftype	@"ET_EXEC"


//--------------------- .note.nv.tkinfo           --------------------------
	.section	.note.nv.tkinfo,"",@"SHT_NOTE"
	.sectionflags	@"SHF_NOTE_NV_TKINFO"
	.tkinfo
        /*0018*/ 	.word	0x00000002
        /*0030*/ 	.string	""
        /*0030*/ 	.string	"ptxas"
        /*0030*/ 	.string	"Cuda compilation tools, release 13.0, V13.0.88"
        /*0030*/ 	.string	"Build cuda_13.0.r13.0/compiler.36424714_0"
        /*0030*/ 	.string	"-arch sm_100 -m 64 "



//--------------------- .note.nv.cuinfo           --------------------------
	.section	.note.nv.cuinfo,"",@"SHT_NOTE"
	.sectionflags	@"SHF_NOTE_NV_CUINFO"
        /*0018*/ 	.short	0x0002
        /*001a*/ 	.short	0x0064
        /*001c*/ 	.short	0x0082
	.zero		2


//--------------------- .nv.info                  --------------------------
	.section	.nv.info,"",@"SHT_CUDA_INFO"
	.align	4


	//----- nvinfo : EIATTR_REGCOUNT
	.align		4
        /*0000*/ 	.byte	0x04, 0x2f
        /*0002*/ 	.short	(.L_1 - .L_0)
	.align		4
.L_0:
        /*0004*/ 	.word	index@(_Z14reduce_kernel0PfS_)
        /*0008*/ 	.word	0x0000000b


	//----- nvinfo : EIATTR_FRAME_SIZE
	.align		4
.L_1:
        /*000c*/ 	.byte	0x04, 0x11
        /*000e*/ 	.short	(.L_3 - .L_2)
	.align		4
.L_2:
        /*0010*/ 	.word	index@(_Z14reduce_kernel0PfS_)
        /*0014*/ 	.word	0x00000000


	//----- nvinfo : EIATTR_MIN_STACK_SIZE
	.align		4
.L_3:
        /*0018*/ 	.byte	0x04, 0x12
        /*001a*/ 	.short	(.L_5 - .L_4)
	.align		4
.L_4:
        /*001c*/ 	.word	index@(_Z14reduce_kernel0PfS_)
        /*0020*/ 	.word	0x00000000
.L_5:


//--------------------- .nv.compat                --------------------------
	.section	.nv.compat,"",@"SHT_CUDA_COMPAT_INFO"
	.align	4
        /*0000*/ 	.byte	0x02, 0x09, 0x00, 0x00, 0x02, 0x02, 0x01, 0x00, 0x02, 0x05, 0x05, 0x00, 0x03, 0x07, 0x01, 0x01
        /*0010*/ 	.byte	0x02, 0x03, 0x00, 0x00, 0x02, 0x06, 0x01, 0x00, 0x04, 0x0b, 0x08, 0x00, 0x09, 0x00, 0x00, 0x00
        /*0020*/ 	.byte	0x00, 0x00, 0x00, 0x00


//--------------------- .nv.info._Z14reduce_kernel0PfS_ --------------------------
	.section	.nv.info._Z14reduce_kernel0PfS_,"",@"SHT_CUDA_INFO"
	.sectionflags	@""
	.align	4


	//----- nvinfo : EIATTR_CUDA_API_VERSION
	.align		4
        /*0000*/ 	.byte	0x04, 0x37
        /*0002*/ 	.short	(.L_7 - .L_6)
.L_6:
        /*0004*/ 	.word	0x00000082


	//----- nvinfo : EIATTR_KPARAM_INFO
	.align		4
.L_7:
        /*0008*/ 	.byte	0x04, 0x17
        /*000a*/ 	.short	(.L_9 - .L_8)
.L_8:
        /*000c*/ 	.word	0x00000000
        /*0010*/ 	.short	0x0001
        /*0012*/ 	.short	0x0008
        /*0014*/ 	.byte	0x00, 0xf5, 0x21, 0x00


	//----- nvinfo : EIATTR_KPARAM_INFO
	.align		4
.L_9:
        /*0018*/ 	.byte	0x04, 0x17
        /*001a*/ 	.short	(.L_11 - .L_10)
.L_10:
        /*001c*/ 	.word	0x00000000
        /*0020*/ 	.short	0x0000
        /*0022*/ 	.short	0x0000
        /*0024*/ 	.byte	0x00, 0xf5, 0x21, 0x00


	//----- nvinfo : EIATTR_SPARSE_MMA_MASK
	.align		4
.L_11:
        /*0028*/ 	.byte	0x03, 0x50
        /*002a*/ 	.short	0x0000


	//----- nvinfo : EIATTR_MAXREG_COUNT
	.align		4
        /*002c*/ 	.byte	0x03, 0x1b
        /*002e*/ 	.short	0x00ff


	//----- nvinfo : EIATTR_NUM_BARRIERS
	.align		4
        /*0030*/ 	.byte	0x02, 0x4c
        /*0032*/ 	.byte	0x01
	.zero		1


	//----- nvinfo : EIATTR_MERCURY_ISA_VERSION
	.align		4
        /*0034*/ 	.byte	0x03, 0x5f
        /*0036*/ 	.short	0x0101


	//----- nvinfo : EIATTR_VRC_CTA_INIT_COUNT
	.align		4
        /*0038*/ 	.byte	0x02, 0x4a
	.zero		1
	.zero		1


	//----- nvinfo : EIATTR_EXIT_INSTR_OFFSETS
	.align		4
        /*003c*/ 	.byte	0x04, 0x1c
        /*003e*/ 	.short	(.L_13 - .L_12)


	//   ....[0]....
.L_12:
        /*0040*/ 	.word	0x000001f0


	//   ....[1]....
        /*0044*/ 	.word	0x00000270


	//----- nvinfo : EIATTR_CBANK_PARAM_SIZE
	.align		4
.L_13:
        /*0048*/ 	.byte	0x03, 0x19
        /*004a*/ 	.short	0x0010


	//----- nvinfo : EIATTR_PARAM_CBANK
	.align		4
        /*004c*/ 	.byte	0x04, 0x0a
        /*004e*/ 	.short	(.L_15 - .L_14)
	.align		4
.L_14:
        /*0050*/ 	.word	index@(.nv.constant0._Z14reduce_kernel0PfS_)
        /*0054*/ 	.short	0x0380
        /*0056*/ 	.short	0x0010


	//----- nvinfo : EIATTR_SW_WAR
	.align		4
.L_15:
        /*0058*/ 	.byte	0x04, 0x36
        /*005a*/ 	.short	(.L_17 - .L_16)
.L_16:
        /*005c*/ 	.word	0x00000008
.L_17:


//--------------------- .nv.callgraph             --------------------------
	.section	.nv.callgraph,"",@"SHT_CUDA_CALLGRAPH"
	.align	4
	.sectionentsize	8
	.align		4
        /*0000*/ 	.word	0x00000000
	.align		4
        /*0004*/ 	.word	0xffffffff
	.align		4
        /*0008*/ 	.word	0x00000000
	.align		4
        /*000c*/ 	.word	0xfffffffe
	.align		4
        /*0010*/ 	.word	0x00000000
	.align		4
        /*0014*/ 	.word	0xfffffffd
	.align		4
        /*0018*/ 	.word	0x00000000
	.align		4
        /*001c*/ 	.word	0xfffffffc


//--------------------- .text._Z14reduce_kernel0PfS_ --------------------------
	.section	.text._Z14reduce_kernel0PfS_,"ax",@progbits
	.align	128
        .global         _Z14reduce_kernel0PfS_
        .type           _Z14reduce_kernel0PfS_,@function
        .size           _Z14reduce_kernel0PfS_,(.L_x_3 - _Z14reduce_kernel0PfS_)
        .other          _Z14reduce_kernel0PfS_,@"STO_CUDA_ENTRY STV_DEFAULT"
_Z14reduce_kernel0PfS_:
.text._Z14reduce_kernel0PfS_:
[----:B------:R-:W-:Y:S01]  /*0000*/  LDC R1, c[0x0][0x37c] ;  /* 0x0000df00ff017b82 */ /* 0x000fe20000000800 */
[----:B------:R-:W0:Y:S07]  /*0010*/  S2R R7, SR_TID.X ;  /* 0x0000000000077919 */ /* 0x000e2e0000002100 */
[----:B------:R-:W1:Y:S01]  /*0020*/  LDC.64 R2, c[0x0][0x388] ;  /* 0x0000e200ff027b82 */ /* 0x000e620000000a00 */
[----:B------:R-:W0:Y:S01]  /*0030*/  LDCU UR8, c[0x0][0x360] ;  /* 0x00006c00ff0877ac */ /* 0x000e220008000800 */
[----:B------:R-:W0:Y:S01]  /*0040*/  S2R R6, SR_CTAID.X ;  /* 0x0000000000067919 */ /* 0x000e220000002500 */
[----:B------:R-:W2:Y:S01]  /*0050*/  LDCU.64 UR6, c[0x0][0x358] ;  /* 0x00006b00ff0677ac */ /* 0x000ea20008000a00 */
[----:B0-----:R-:W-:-:S04]  /*0060*/  IMAD R5, R6, UR8, R7 ;  /* 0x0000000806057c24 */ /* 0x001fc8000f8e0207 */
[----:B-1----:R-:W-:-:S06]  /*0070*/  IMAD.WIDE.U32 R2, R5, 0x4, R2 ;  /* 0x0000000405027825 */ /* 0x002fcc00078e0002 */
[----:B--2---:R-:W2:Y:S01]  /*0080*/  LDG.E R2, desc[UR6][R2.64] ;  /* 0x0000000602027981 */ /* 0x004ea2000c1e1900 */
[----:B------:R-:W0:Y:S01]  /*0090*/  S2UR UR5, SR_CgaCtaId ;  /* 0x00000000000579c3 */ /* 0x000e220000008800 */
[----:B------:R-:W-:Y:S01]  /*00a0*/  UMOV UR4, 0x400 ;  /* 0x0000040000047882 */ /* 0x000fe20000000000 */
[----:B------:R-:W-:Y:S01]  /*00b0*/  UISETP.GE.U32.AND UP0, UPT, UR8, 0x2, UPT ;  /* 0x000000020800788c */ /* 0x000fe2000bf06070 */
[----:B------:R-:W-:Y:S01]  /*00c0*/  ISETP.NE.AND P0, PT, R7, RZ, PT ;  /* 0x000000ff0700720c */ /* 0x000fe20003f05270 */
[----:B0-----:R-:W-:-:S06]  /*00d0*/  ULEA UR4, UR5, UR4, 0x18 ;  /* 0x0000000405047291 */ /* 0x001fcc000f8ec0ff */
[----:B------:R-:W-:-:S05]  /*00e0*/  LEA R5, R7, UR4, 0x2 ;  /* 0x0000000407057c11 */ /* 0x000fca000f8e10ff */
[----:B--2---:R0:W-:Y:S01]  /*00f0*/  STS [R5], R2 ;  /* 0x0000000205007388 */ /* 0x0041e20000000800 */
[----:B------:R-:W-:Y:S06]  /*0100*/  BAR.SYNC.DEFER_BLOCKING 0x0 ;  /* 0x0000000000007b1d */ /* 0x000fec0000010000 */
[----:B------:R-:W-:Y:S05]  /*0110*/  BRA.U !UP0, `(.L_x_0) ;  /* 0x0000000108347547 */ /* 0x000fea000b800000 */
[----:B------:R-:W-:-:S07]  /*0120*/  HFMA2 R0, -RZ, RZ, 0, 5.9604644775390625e-08 ;  /* 0x00000001ff007431 */ /* 0x000fce00000001ff */
.L_x_1:
[----:B------:R-:W-:-:S05]  /*0130*/  SHF.L.U32 R8, R0, 0x1, RZ ;  /* 0x0000000100087819 */ /* 0x000fca00000006ff */
[----:B0-----:R-:W-:-:S05]  /*0140*/  VIADD R2, R8, 0xffffffff ;  /* 0xffffffff08027836 */ /* 0x001fca0000000000 */
[----:B------:R-:W-:-:S13]  /*0150*/  LOP3.LUT P1, RZ, R2, R7, RZ, 0xc0, !PT ;  /* 0x0000000702ff7212 */ /* 0x000fda000782c0ff */
[----:B------:R-:W-:Y:S01]  /*0160*/  @!P1 LEA R2, R0, R5, 0x2 ;  /* 0x0000000500029211 */ /* 0x000fe200078e10ff */
[----:B------:R-:W-:Y:S01]  /*0170*/  @!P1 LDS R3, [R5] ;  /* 0x0000000005039984 */ /* 0x000fe20000000800 */
[----:B------:R-:W-:-:S04]  /*0180*/  IMAD.MOV.U32 R0, RZ, RZ, R8 ;  /* 0x000000ffff007224 */ /* 0x000fc800078e0008 */
[----:B------:R-:W0:Y:S02]  /*0190*/  @!P1 LDS R2, [R2] ;  /* 0x0000000002029984 */ /* 0x000e240000000800 */
[----:B0-----:R-:W-:-:S05]  /*01a0*/  @!P1 FADD R4, R2, R3 ;  /* 0x0000000302049221 */ /* 0x001fca0000000000 */
[----:B------:R1:W-:Y:S01]  /*01b0*/  @!P1 STS [R5], R4 ;  /* 0x0000000405009388 */ /* 0x0003e20000000800 */
[----:B------:R-:W-:Y:S01]  /*01c0*/  BAR.SYNC.DEFER_BLOCKING 0x0 ;  /* 0x0000000000007b1d */ /* 0x000fe20000010000 */
[----:B------:R-:W-:-:S13]  /*01d0*/  ISETP.GE.U32.AND P1, PT, R8, UR8, PT ;  /* 0x0000000808007c0c */ /* 0x000fda000bf26070 */
[----:B-1----:R-:W-:Y:S05]  /*01e0*/  @!P1 BRA `(.L_x_1) ;  /* 0xfffffffc00d09947 */ /* 0x002fea000383ffff */
.L_x_0:
[----:B------:R-:W-:Y:S05]  /*01f0*/  @P0 EXIT ;  /* 0x000000000000094d */ /* 0x000fea0003800000 */
[----:B------:R-:W1:Y:S01]  /*0200*/  S2UR UR5, SR_CgaCtaId ;  /* 0x00000000000579c3 */ /* 0x000e620000008800 */
[----:B------:R-:W-:-:S07]  /*0210*/  UMOV UR4, 0x400 ;  /* 0x0000040000047882 */ /* 0x000fce0000000000 */
[----:B0-----:R-:W0:Y:S01]  /*0220*/  LDC.64 R2, c[0x0][0x380] ;  /* 0x0000e000ff027b82 */ /* 0x001e220000000a00 */
[----:B-1----:R-:W-:Y:S01]  /*0230*/  ULEA UR4, UR5, UR4, 0x18 ;  /* 0x0000000405047291 */ /* 0x002fe2000f8ec0ff */
[----:B0-----:R-:W-:-:S08]  /*0240*/  IMAD.WIDE.U32 R2, R6, 0x4, R2 ;  /* 0x0000000406027825 */ /* 0x001fd000078e0002 */
[----:B------:R-:W0:Y:S04]  /*0250*/  LDS R5, [UR4] ;  /* 0x00000004ff057984 */ /* 0x000e280008000800 */
[----:B0-----:R-:W-:Y:S01]  /*0260*/  STG.E desc[UR6][R2.64], R5 ;  /* 0x0000000502007986 */ /* 0x001fe2000c101906 */
[----:B------:R-:W-:Y:S05]  /*0270*/  EXIT ;  /* 0x000000000000794d */ /* 0x000fea0003800000 */
.L_x_2:
[----:B------:R-:W-:-:S00]  /*0280*/  BRA `(.L_x_2) ;  /* 0xfffffffc00fc7947 */ /* 0x000fc0000383ffff */
[----:B------:R-:W-:-:S00]  /*0290*/  NOP ;  /* 0x0000000000007918 */ /* 0x000fc00000000000 */
        /* <DEDUP_REMOVED lines=14> */
.L_x_3:


//--------------------- .nv.shared._Z14reduce_kernel0PfS_ --------------------------
	.section	.nv.shared._Z14reduce_kernel0PfS_,"aw",@nobits
	.sectionflags	@""
	.align	16
	.zero		1024


//--------------------- .nv.shared.reserved.0     --------------------------
	.section	.nv.shared.reserved.0,"aw",@nobits
	.weak		__nv_reservedSMEM_offset_0_alias
	.size		__nv_reservedSMEM_offset_0_alias, 0, 64
	.other		__nv_reservedSMEM_offset_0_alias,@"STO_CUDA_RESERVED_SHARED STV_DEFAULT"
__nv_reservedSMEM_offset_0_alias:
	.zero		0
	.zero		64


//--------------------- .nv.constant0._Z14reduce_kernel0PfS_ --------------------------
	.section	.nv.constant0._Z14reduce_kernel0PfS_,"a",@progbits
	.sectionflags	@""
	.align	4
.nv.constant0._Z14reduce_kernel0PfS_:
	.zero		912


//--------------------- SYMBOLS --------------------------

	.type		.nv.reservedSmem.offset0,@object
	.size		.nv.reservedSmem.offset0,0x4
	.type		.nv.reservedSmem.cap,@object
	.size		.nv.reservedSmem.cap,0x4
